//
// Generated by NVIDIA NVVM Compiler
//
// Compiler Build ID: CL-36424714
// Cuda compilation tools, release 13.0, V13.0.88
// Based on NVVM 20.0.0
//

.version 9.0
.target sm_100
.address_size 64

	// .globl	_Z5udiffPfS_S_ii
// _ZZ5udiffPfS_S_iiE5u_sh1 has been demoted
// _ZZ5udiffPfS_S_iiE5u_sh2 has been demoted
// _ZZ6JacobiPfS_iifE4u_sh has been demoted

.visible .entry _Z5udiffPfS_S_ii(
	.param .u64 .ptr .align 1 _Z5udiffPfS_S_ii_param_0,
	.param .u64 .ptr .align 1 _Z5udiffPfS_S_ii_param_1,
	.param .u64 .ptr .align 1 _Z5udiffPfS_S_ii_param_2,
	.param .u32 _Z5udiffPfS_S_ii_param_3,
	.param .u32 _Z5udiffPfS_S_ii_param_4
)
{
	.reg .pred 	%p<5>;
	.reg .b32 	%r<39>;
	.reg .b32 	%f<14>;
	.reg .b64 	%rd<30>;
	// demoted variable
	.shared .align 4 .b8 _ZZ5udiffPfS_S_iiE5u_sh1[1296];
	// demoted variable
	.shared .align 4 .b8 _ZZ5udiffPfS_S_iiE5u_sh2[1296];
	ld.param.u64 	%rd6, [_Z5udiffPfS_S_ii_param_0];
	ld.param.u64 	%rd7, [_Z5udiffPfS_S_ii_param_1];
	ld.param.u64 	%rd8, [_Z5udiffPfS_S_ii_param_2];
	ld.param.u32 	%r12, [_Z5udiffPfS_S_ii_param_3];
	cvta.to.global.u64 	%rd1, %rd8;
	cvta.to.global.u64 	%rd2, %rd7;
	mov.u32 	%r1, %tid.x;
	mov.u32 	%r2, %tid.y;
	mov.u32 	%r13, %ctaid.y;
	mov.u32 	%r14, %ntid.y;
	mul.lo.s32 	%r4, %r13, %r14;
	add.s32 	%r15, %r2, %r4;
	mov.u32 	%r16, %ctaid.x;
	mov.u32 	%r17, %ntid.x;
	mul.lo.s32 	%r3, %r16, %r17;
	mad.lo.s32 	%r5, %r12, %r15, %r12;
	cvt.s64.s32 	%rd9, %r5;
	cvt.s64.s32 	%rd10, %r3;
	cvt.u64.u32 	%rd11, %r1;
	add.s64 	%rd3, %rd11, %rd10;
	add.s64 	%rd12, %rd3, %rd9;
	shl.b64 	%rd13, %rd12, 2;
	add.s64 	%rd4, %rd2, %rd13;
	ld.global.f32 	%f1, [%rd4+4];
	mul.lo.s32 	%r18, %r1, 72;
	mov.u32 	%r19, _ZZ5udiffPfS_S_iiE5u_sh1;
	add.s32 	%r6, %r19, %r18;
	add.s32 	%r7, %r6, 72;
	shl.b32 	%r20, %r2, 2;
	add.s32 	%r8, %r7, %r20;
	st.shared.f32 	[%r8+4], %f1;
	add.s64 	%rd5, %rd1, %rd13;
	ld.global.f32 	%f2, [%rd5+4];
	mov.u32 	%r21, _ZZ5udiffPfS_S_iiE5u_sh2;
	add.s32 	%r9, %r21, %r18;
	add.s32 	%r10, %r9, 72;
	add.s32 	%r11, %r10, %r20;
	st.shared.f32 	[%r11+4], %f2;
	setp.eq.s32 	%p1, %r1, 15;
	@%p1 bra 	$L__BB0_3;
	setp.ne.s32 	%p2, %r1, 0;
	@%p2 bra 	$L__BB0_4;
	add.s32 	%r27, %r5, %r3;
	mul.wide.s32 	%rd14, %r27, 4;
	add.s64 	%rd15, %rd2, %rd14;
	ld.global.f32 	%f5, [%rd15];
	add.s32 	%r30, %r19, %r20;
	st.shared.f32 	[%r30+4], %f5;
	add.s64 	%rd16, %rd1, %rd14;
	ld.global.f32 	%f6, [%rd16];
	add.s32 	%r32, %r21, %r20;
	st.shared.f32 	[%r32+4], %f6;
	bra.uni 	$L__BB0_4;
$L__BB0_3:
	ld.global.f32 	%f3, [%rd4+8];
	add.s32 	%r24, %r19, %r20;
	st.shared.f32 	[%r24+1228], %f3;
	ld.global.f32 	%f4, [%rd5+8];
	add.s32 	%r26, %r21, %r20;
	st.shared.f32 	[%r26+1228], %f4;
$L__BB0_4:
	setp.eq.s32 	%p3, %r2, 15;
	@%p3 bra 	$L__BB0_7;
	setp.ne.s32 	%p4, %r2, 0;
	@%p4 bra 	$L__BB0_8;
	mul.lo.s32 	%r34, %r12, %r4;
	cvt.s64.s32 	%rd22, %r34;
	add.s64 	%rd23, %rd3, %rd22;
	shl.b64 	%rd24, %rd23, 2;
	add.s64 	%rd25, %rd2, %rd24;
	ld.global.f32 	%f9, [%rd25+4];
	st.shared.f32 	[%r7], %f9;
	add.s64 	%rd26, %rd1, %rd24;
	ld.global.f32 	%f10, [%rd26+4];
	st.shared.f32 	[%r10], %f10;
	bra.uni 	$L__BB0_8;
$L__BB0_7:
	add.s32 	%r33, %r5, %r12;
	cvt.s64.s32 	%rd17, %r33;
	add.s64 	%rd18, %rd3, %rd17;
	shl.b64 	%rd19, %rd18, 2;
	add.s64 	%rd20, %rd2, %rd19;
	ld.global.f32 	%f7, [%rd20+4];
	st.shared.f32 	[%r6+140], %f7;
	add.s64 	%rd21, %rd1, %rd19;
	ld.global.f32 	%f8, [%rd21+4];
	st.shared.f32 	[%r9+140], %f8;
$L__BB0_8:
	cvta.to.global.u64 	%rd27, %rd6;
	bar.sync 	0;
	ld.shared.f32 	%f11, [%r11+4];
	ld.shared.f32 	%f12, [%r8+4];
	sub.f32 	%f13, %f11, %f12;
	add.s32 	%r35, %r3, %r1;
	add.s32 	%r37, %r12, -2;
	mad.lo.s32 	%r38, %r37, %r15, %r35;
	mul.wide.s32 	%rd28, %r38, 4;
	add.s64 	%rd29, %rd27, %rd28;
	st.global.f32 	[%rd29], %f13;
	ret;

}
	// .globl	_Z6JacobiPfS_iif
.visible .entry _Z6JacobiPfS_iif(
	.param .u64 .ptr .align 1 _Z6JacobiPfS_iif_param_0,
	.param .u64 .ptr .align 1 _Z6JacobiPfS_iif_param_1,
	.param .u32 _Z6JacobiPfS_iif_param_2,
	.param .u32 _Z6JacobiPfS_iif_param_3,
	.param .f32 _Z6JacobiPfS_iif_param_4
)
{
	.reg .pred 	%p<5>;
	.reg .b32 	%r<26>;
	.reg .b32 	%f<14>;
	.reg .b64 	%rd<24>;
	// demoted variable
	.shared .align 4 .b8 _ZZ6JacobiPfS_iifE4u_sh[1296];
	ld.param.u64 	%rd6, [_Z6JacobiPfS_iif_param_0];
	ld.param.u64 	%rd5, [_Z6JacobiPfS_iif_param_1];
	ld.param.u32 	%r8, [_Z6JacobiPfS_iif_param_2];
	cvta.to.global.u64 	%rd1, %rd6;
	mov.u32 	%r9, %tid.x;
	mov.u32 	%r1, %tid.y;
	mov.u32 	%r10, %ctaid.y;
	mov.u32 	%r11, %ntid.y;
	mul.lo.s32 	%r3, %r10, %r11;
	add.s32 	%r12, %r1, %r3;
	mov.u32 	%r13, %ctaid.x;
	mov.u32 	%r14, %ntid.x;
	mul.lo.s32 	%r2, %r13, %r14;
	mad.lo.s32 	%r4, %r8, %r12, %r8;
	cvt.s64.s32 	%rd7, %r4;
	cvt.s64.s32 	%rd8, %r2;
	cvt.u64.u32 	%rd9, %r9;
	add.s64 	%rd2, %rd9, %rd8;
	add.s64 	%rd3, %rd2, %rd7;
	shl.b64 	%rd10, %rd3, 2;
	add.s64 	%rd4, %rd1, %rd10;
	ld.global.f32 	%f1, [%rd4+4];
	mov.u32 	%r15, _ZZ6JacobiPfS_iifE4u_sh;
	mad.lo.s32 	%r5, %r9, 72, %r15;
	add.s32 	%r6, %r5, 72;
	shl.b32 	%r16, %r1, 2;
	add.s32 	%r7, %r6, %r16;
	st.shared.f32 	[%r7+4], %f1;
	setp.eq.s32 	%p1, %r9, 15;
	@%p1 bra 	$L__BB1_3;
	setp.ne.s32 	%p2, %r9, 0;
	@%p2 bra 	$L__BB1_4;
	add.s32 	%r20, %r4, %r2;
	mul.wide.s32 	%rd11, %r20, 4;
	add.s64 	%rd12, %rd1, %rd11;
	ld.global.f32 	%f3, [%rd12];
	add.s32 	%r23, %r15, %r16;
	st.shared.f32 	[%r23+4], %f3;
	bra.uni 	$L__BB1_4;
$L__BB1_3:
	ld.global.f32 	%f2, [%rd4+8];
	add.s32 	%r19, %r15, %r16;
	st.shared.f32 	[%r19+1228], %f2;
$L__BB1_4:
	setp.eq.s32 	%p3, %r1, 15;
	@%p3 bra 	$L__BB1_7;
	setp.ne.s32 	%p4, %r1, 0;
	@%p4 bra 	$L__BB1_8;
	mul.lo.s32 	%r25, %r8, %r3;
	cvt.s64.s32 	%rd17, %r25;
	add.s64 	%rd18, %rd2, %rd17;
	shl.b64 	%rd19, %rd18, 2;
	add.s64 	%rd20, %rd1, %rd19;
	ld.global.f32 	%f5, [%rd20+4];
	st.shared.f32 	[%r6], %f5;
	bra.uni 	$L__BB1_8;
$L__BB1_7:
	add.s32 	%r24, %r4, %r8;
	cvt.s64.s32 	%rd13, %r24;
	add.s64 	%rd14, %rd2, %rd13;
	shl.b64 	%rd15, %rd14, 2;
	add.s64 	%rd16, %rd1, %rd15;
	ld.global.f32 	%f4, [%rd16+4];
	st.shared.f32 	[%r5+140], %f4;
$L__BB1_8:
	cvta.to.global.u64 	%rd21, %rd5;
	bar.sync 	0;
	ld.shared.f32 	%f6, [%r7+76];
	ld.shared.f32 	%f7, [%r7+-68];
	add.f32 	%f8, %f6, %f7;
	ld.shared.f32 	%f9, [%r7+8];
	add.f32 	%f10, %f8, %f9;
	ld.shared.f32 	%f11, [%r7];
	add.f32 	%f12, %f10, %f11;
	mul.f32 	%f13, %f12, 0f3E800000;
	add.s64 	%rd23, %rd21, %rd10;
	st.global.f32 	[%rd23+4], %f13;
	ret;

}


// ===== COMPILED SASS (sm_100) =====

	.target	sm_100

	.elftype	@"ET_EXEC"


//--------------------- .note.nv.tkinfo           --------------------------
	.section	.note.nv.tkinfo,"",@"SHT_NOTE"
	.sectionflags	@"SHF_NOTE_NV_TKINFO"
	.tkinfo
        /*0018*/ 	.word	0x00000002
        /*0030*/ 	.string	""
        /*0030*/ 	.string	"ptxas"
        /*0030*/ 	.string	"Cuda compilation tools, release 13.0, V13.0.88"
        /*0030*/ 	.string	"Build cuda_13.0.r13.0/compiler.36424714_0"
        /*0030*/ 	.string	"-arch sm_100 -m 64 "



//--------------------- .note.nv.cuinfo           --------------------------
	.section	.note.nv.cuinfo,"",@"SHT_NOTE"
	.sectionflags	@"SHF_NOTE_NV_CUINFO"
        /*0018*/ 	.short	0x0002
        /*001a*/ 	.short	0x0064
        /*001c*/ 	.short	0x0082
	.zero		2


//--------------------- .nv.info                  --------------------------
	.section	.nv.info,"",@"SHT_CUDA_INFO"
	.align	4


	//----- nvinfo : EIATTR_REGCOUNT
	.align		4
        /*0000*/ 	.byte	0x04, 0x2f
        /*0002*/ 	.short	(.L_1 - .L_0)
	.align		4
.L_0:
        /*0004*/ 	.word	index@(_Z5udiffPfS_S_ii)
        /*0008*/ 	.word	0x00000017


	//----- nvinfo : EIATTR_FRAME_SIZE
	.align		4
.L_1:
        /*000c*/ 	.byte	0x04, 0x11
        /*000e*/ 	.short	(.L_3 - .L_2)
	.align		4
.L_2:
        /*0010*/ 	.word	index@(_Z5udiffPfS_S_ii)
        /*0014*/ 	.word	0x00000000


	//----- nvinfo : EIATTR_REGCOUNT
	.align		4
.L_3:
        /*0018*/ 	.byte	0x04, 0x2f
        /*001a*/ 	.short	(.L_5 - .L_4)
	.align		4
.L_4:
        /*001c*/ 	.word	index@(_Z6JacobiPfS_iif)
        /*0020*/ 	.word	0x00000013


	//----- nvinfo : EIATTR_FRAME_SIZE
	.align		4
.L_5:
        /*0024*/ 	.byte	0x04, 0x11
        /*0026*/ 	.short	(.L_7 - .L_6)
	.align		4
.L_6:
        /*0028*/ 	.word	index@(_Z6JacobiPfS_iif)
        /*002c*/ 	.word	0x00000000


	//----- nvinfo : EIATTR_MIN_STACK_SIZE
	.align		4
.L_7:
        /*0030*/ 	.byte	0x04, 0x12
        /*0032*/ 	.short	(.L_9 - .L_8)
	.align		4
.L_8:
        /*0034*/ 	.word	index@(_Z6JacobiPfS_iif)
        /*0038*/ 	.word	0x00000000


	//----- nvinfo : EIATTR_MIN_STACK_SIZE
	.align		4
.L_9:
        /*003c*/ 	.byte	0x04, 0x12
        /*003e*/ 	.short	(.L_11 - .L_10)
	.align		4
.L_10:
        /*0040*/ 	.word	index@(_Z5udiffPfS_S_ii)
        /*0044*/ 	.word	0x00000000
.L_11:


//--------------------- .nv.compat                --------------------------
	.section	.nv.compat,"",@"SHT_CUDA_COMPAT_INFO"
	.align	4
        /*0000*/ 	.byte	0x02, 0x09, 0x00, 0x00, 0x02, 0x02, 0x01, 0x00, 0x02, 0x05, 0x05, 0x00, 0x03, 0x07, 0x01, 0x01
        /*0010*/ 	.byte	0x02, 0x03, 0x00, 0x00, 0x02, 0x06, 0x01, 0x00, 0x04, 0x0b, 0x08, 0x00, 0x09, 0x00, 0x00, 0x00
        /*0020*/ 	.byte	0x00, 0x00, 0x00, 0x00


//--------------------- .nv.info._Z6JacobiPfS_iif --------------------------
	.section	.nv.info._Z6JacobiPfS_iif,"",@"SHT_CUDA_INFO"
	.sectionflags	@""
	.align	4


	//----- nvinfo : EIATTR_CUDA_API_VERSION
	.align		4
        /*0000*/ 	.byte	0x04, 0x37
        /*0002*/ 	.short	(.L_13 - .L_12)
.L_12:
        /*0004*/ 	.word	0x00000082


	//----- nvinfo : EIATTR_KPARAM_INFO
	.align		4
.L_13:
        /*0008*/ 	.byte	0x04, 0x17
        /*000a*/ 	.short	(.L_15 - .L_14)
.L_14:
        /*000c*/ 	.word	0x00000000
        /*0010*/ 	.short	0x0004
        /*0012*/ 	.short	0x0018
        /*0014*/ 	.byte	0x00, 0xf0, 0x11, 0x00


	//----- nvinfo : EIATTR_KPARAM_INFO
	.align		4
.L_15:
        /*0018*/ 	.byte	0x04, 0x17
        /*001a*/ 	.short	(.L_17 - .L_16)
.L_16:
        /*001c*/ 	.word	0x00000000
        /*0020*/ 	.short	0x0003
        /*0022*/ 	.short	0x0014
        /*0024*/ 	.byte	0x00, 0xf0, 0x11, 0x00


	//----- nvinfo : EIATTR_KPARAM_INFO
	.align		4
.L_17:
        /*0028*/ 	.byte	0x04, 0x17
        /*002a*/ 	.short	(.L_19 - .L_18)
.L_18:
        /*002c*/ 	.word	0x00000000
        /*0030*/ 	.short	0x0002
        /*0032*/ 	.short	0x0010
        /*0034*/ 	.byte	0x00, 0xf0, 0x11, 0x00


	//----- nvinfo : EIATTR_KPARAM_INFO
	.align		4
.L_19:
        /*0038*/ 	.byte	0x04, 0x17
        /*003a*/ 	.short	(.L_21 - .L_20)
.L_20:
        /*003c*/ 	.word	0x00000000
        /*0040*/ 	.short	0x0001
        /*0042*/ 	.short	0x0008
        /*0044*/ 	.byte	0x00, 0xf5, 0x21, 0x00


	//----- nvinfo : EIATTR_KPARAM_INFO
	.align		4
.L_21:
        /*0048*/ 	.byte	0x04, 0x17
        /*004a*/ 	.short	(.L_23 - .L_22)
.L_22:
        /*004c*/ 	.word	0x00000000
        /*0050*/ 	.short	0x0000
        /*0052*/ 	.short	0x0000
        /*0054*/ 	.byte	0x00, 0xf5, 0x21, 0x00


	//----- nvinfo : EIATTR_SPARSE_MMA_MASK
	.align		4
.L_23:
        /*0058*/ 	.byte	0x03, 0x50
        /*005a*/ 	.short	0x0000


	//----- nvinfo : EIATTR_MAXREG_COUNT
	.align		4
        /*005c*/ 	.byte	0x03, 0x1b
        /*005e*/ 	.short	0x00ff


	//----- nvinfo : EIATTR_NUM_BARRIERS
	.align		4
        /*0060*/ 	.byte	0x02, 0x4c
        /*0062*/ 	.byte	0x01
	.zero		1


	//----- nvinfo : EIATTR_MERCURY_ISA_VERSION
	.align		4
        /*0064*/ 	.byte	0x03, 0x5f
        /*0066*/ 	.short	0x0101


	//----- nvinfo : EIATTR_VRC_CTA_INIT_COUNT
	.align		4
        /*0068*/ 	.byte	0x02, 0x4a
	.zero		1
	.zero		1


	//----- nvinfo : EIATTR_EXIT_INSTR_OFFSETS
	.align		4
        /*006c*/ 	.byte	0x04, 0x1c
        /*006e*/ 	.short	(.L_25 - .L_24)


	//   ....[0]....
.L_24:
        /*0070*/ 	.word	0x000004f0


	//----- nvinfo : EIATTR_CRS_STACK_SIZE
	.align		4
.L_25:
        /*0074*/ 	.byte	0x04, 0x1e
        /*0076*/ 	.short	(.L_27 - .L_26)
.L_26:
        /*0078*/ 	.word	0x00000000


	//----- nvinfo : EIATTR_CBANK_PARAM_SIZE
	.align		4
.L_27:
        /*007c*/ 	.byte	0x03, 0x19
        /*007e*/ 	.short	0x001c


	//----- nvinfo : EIATTR_PARAM_CBANK
	.align		4
        /*0080*/ 	.byte	0x04, 0x0a
        /*0082*/ 	.short	(.L_29 - .L_28)
	.align		4
.L_28:
        /*0084*/ 	.word	index@(.nv.constant0._Z6JacobiPfS_iif)
        /*0088*/ 	.short	0x0380
        /*008a*/ 	.short	0x001c


	//----- nvinfo : EIATTR_SW_WAR
	.align		4
.L_29:
        /*008c*/ 	.byte	0x04, 0x36
        /*008e*/ 	.short	(.L_31 - .L_30)
.L_30:
        /*0090*/ 	.word	0x00000008
.L_31:


//--------------------- .nv.info._Z5udiffPfS_S_ii --------------------------
	.section	.nv.info._Z5udiffPfS_S_ii,"",@"SHT_CUDA_INFO"
	.sectionflags	@""
	.align	4


	//----- nvinfo : EIATTR_CUDA_API_VERSION
	.align		4
        /*0000*/ 	.byte	0x04, 0x37
        /*0002*/ 	.short	(.L_33 - .L_32)
.L_32:
        /*0004*/ 	.word	0x00000082


	//----- nvinfo : EIATTR_KPARAM_INFO
	.align		4
.L_33:
        /*0008*/ 	.byte	0x04, 0x17
        /*000a*/ 	.short	(.L_35 - .L_34)
.L_34:
        /*000c*/ 	.word	0x00000000
        /*0010*/ 	.short	0x0004
        /*0012*/ 	.short	0x001c
        /*0014*/ 	.byte	0x00, 0xf0, 0x11, 0x00


	//----- nvinfo : EIATTR_KPARAM_INFO
	.align		4
.L_35:
        /*0018*/ 	.byte	0x04, 0x17
        /*001a*/ 	.short	(.L_37 - .L_36)
.L_36:
        /*001c*/ 	.word	0x00000000
        /*0020*/ 	.short	0x0003
        /*0022*/ 	.short	0x0018
        /*0024*/ 	.byte	0x00, 0xf0, 0x11, 0x00


	//----- nvinfo : EIATTR_KPARAM_INFO
	.align		4
.L_37:
        /*0028*/ 	.byte	0x04, 0x17
        /*002a*/ 	.short	(.L_39 - .L_38)
.L_38:
        /*002c*/ 	.word	0x00000000
        /*0030*/ 	.short	0x0002
        /*0032*/ 	.short	0x0010
        /*0034*/ 	.byte	0x00, 0xf5, 0x21, 0x00


	//----- nvinfo : EIATTR_KPARAM_INFO
	.align		4
.L_39:
        /*0038*/ 	.byte	0x04, 0x17
        /*003a*/ 	.short	(.L_41 - .L_40)
.L_40:
        /*003c*/ 	.word	0x00000000
        /*0040*/ 	.short	0x0001
        /*0042*/ 	.short	0x0008
        /*0044*/ 	.byte	0x00, 0xf5, 0x21, 0x00


	//----- nvinfo : EIATTR_KPARAM_INFO
	.align		4
.L_41:
        /*0048*/ 	.byte	0x04, 0x17
        /*004a*/ 	.short	(.L_43 - .L_42)
.L_42:
        /*004c*/ 	.word	0x00000000
        /*0050*/ 	.short	0x0000
        /*0052*/ 	.short	0x0000
        /*0054*/ 	.byte	0x00, 0xf5, 0x21, 0x00


	//----- nvinfo : EIATTR_SPARSE_MMA_MASK
	.align		4
.L_43:
        /*0058*/ 	.byte	0x03, 0x50
        /*005a*/ 	.short	0x0000


	//----- nvinfo : EIATTR_MAXREG_COUNT
	.align		4
        /*005c*/ 	.byte	0x03, 0x1b
        /*005e*/ 	.short	0x00ff


	//----- nvinfo : EIATTR_NUM_BARRIERS
	.align		4
        /*0060*/ 	.byte	0x02, 0x4c
        /*0062*/ 	.byte	0x01
	.zero		1


	//----- nvinfo : EIATTR_MERCURY_ISA_VERSION
	.align		4
        /*0064*/ 	.byte	0x03, 0x5f
        /*0066*/ 	.short	0x0101


	//----- nvinfo : EIATTR_VRC_CTA_INIT_COUNT
	.align		4
        /*0068*/ 	.byte	0x02, 0x4a
	.zero		1
	.zero		1


	//----- nvinfo : EIATTR_EXIT_INSTR_OFFSETS
	.align		4
        /*006c*/ 	.byte	0x04, 0x1c
        /*006e*/ 	.short	(.L_45 - .L_44)


	//   ....[0]....
.L_44:
        /*0070*/ 	.word	0x00000690


	//----- nvinfo : EIATTR_CRS_STACK_SIZE
	.align		4
.L_45:
        /*0074*/ 	.byte	0x04, 0x1e
        /*0076*/ 	.short	(.L_47 - .L_46)
.L_46:
        /*0078*/ 	.word	0x00000000


	//----- nvinfo : EIATTR_CBANK_PARAM_SIZE
	.align		4
.L_47:
        /*007c*/ 	.byte	0x03, 0x19
        /*007e*/ 	.short	0x0020


	//----- nvinfo : EIATTR_PARAM_CBANK
	.align		4
        /*0080*/ 	.byte	0x04, 0x0a
        /*0082*/ 	.short	(.L_49 - .L_48)
	.align		4
.L_48:
        /*0084*/ 	.word	index@(.nv.constant0._Z5udiffPfS_S_ii)
        /*0088*/ 	.short	0x0380
        /*008a*/ 	.short	0x0020


	//----- nvinfo : EIATTR_SW_WAR
	.align		4
.L_49:
        /*008c*/ 	.byte	0x04, 0x36
        /*008e*/ 	.short	(.L_51 - .L_50)
.L_50:
        /*0090*/ 	.word	0x00000008
.L_51:


//--------------------- .nv.callgraph             --------------------------
	.section	.nv.callgraph,"",@"SHT_CUDA_CALLGRAPH"
	.align	4
	.sectionentsize	8
	.align		4
        /*0000*/ 	.word	0x00000000
	.align		4
        /*0004*/ 	.word	0xffffffff
	.align		4
        /*0008*/ 	.word	0x00000000
	.align		4
        /*000c*/ 	.word	0xfffffffe
	.align		4
        /*0010*/ 	.word	0x00000000
	.align		4
        /*0014*/ 	.word	0xfffffffd
	.align		4
        /*0018*/ 	.word	0x00000000
	.align		4
        /*001c*/ 	.word	0xfffffffc


//--------------------- .text._Z6JacobiPfS_iif    --------------------------
	.section	.text._Z6JacobiPfS_iif,"ax",@progbits
	.align	128
        .global         _Z6JacobiPfS_iif
        .type           _Z6JacobiPfS_iif,@function
        .size           _Z6JacobiPfS_iif,(.L_x_14 - _Z6JacobiPfS_iif)
        .other          _Z6JacobiPfS_iif,@"STO_CUDA_ENTRY STV_DEFAULT"
_Z6JacobiPfS_iif:
.text._Z6JacobiPfS_iif:
[----:B------:R-:W-:Y:S01]  /*0000*/  LDC R1, c[0x0][0x37c] ;  /* 0x0000df00ff017b82 */ /* 0x000fe20000000800 */
[----:B------:R-:W0:Y:S07]  /*0010*/  S2R R9, SR_TID.Y ;  /* 0x0000000000097919 */ /* 0x000e2e0000002200 */
[----:B------:R-:W1:Y:S01]  /*0020*/  S2UR UR4, SR_CTAID.Y ;  /* 0x00000000000479c3 */ /* 0x000e620000002600 */
[----:B------:R-:W1:Y:S01]  /*0030*/  LDCU UR5, c[0x0][0x364] ;  /* 0x00006c80ff0577ac */ /* 0x000e620008000800 */
[----:B------:R-:W2:Y:S01]  /*0040*/  S2R R13, SR_TID.X ;  /* 0x00000000000d7919 */ /* 0x000ea20000002100 */
[----:B------:R-:W3:Y:S05]  /*0050*/  LDCU.64 UR8, c[0x0][0x380] ;  /* 0x00007000ff0877ac */ /* 0x000eea0008000a00 */
[----:B------:R-:W4:Y:S08]  /*0060*/  S2UR UR6, SR_CTAID.X ;  /* 0x00000000000679c3 */ /* 0x000f300000002500 */
[----:B------:R-:W4:Y:S08]  /*0070*/  LDC R11, c[0x0][0x360] ;  /* 0x0000d800ff0b7b82 */ /* 0x000f300000000800 */
[----:B------:R-:W5:Y:S01]  /*0080*/  LDC R10, c[0x0][0x390] ;  /* 0x0000e400ff0a7b82 */ /* 0x000f620000000800 */
[----:B-1----:R-:W-:-:S06]  /*0090*/  UIMAD UR4, UR4, UR5, URZ ;  /* 0x00000005040472a4 */ /* 0x002fcc000f8e02ff */
[----:B0-----:R-:W-:Y:S02]  /*00a0*/  VIADD R3, R9, UR4 ;  /* 0x0000000409037c36 */ /* 0x001fe40008000000 */
[----:B----4-:R-:W-:Y:S01]  /*00b0*/  IMAD R11, R11, UR6, RZ ;  /* 0x000000060b0b7c24 */ /* 0x010fe2000f8e02ff */
[----:B------:R-:W0:Y:S04]  /*00c0*/  LDCU.64 UR6, c[0x0][0x358] ;  /* 0x00006b00ff0677ac */ /* 0x000e280008000a00 */
[----:B--2---:R-:W-:Y:S01]  /*00d0*/  IADD3 R8, P0, PT, R11, R13, RZ ;  /* 0x0000000d0b087210 */ /* 0x004fe20007f1e0ff */
[----:B-----5:R-:W-:-:S03]  /*00e0*/  IMAD R12, R3, R10, R10 ;  /* 0x0000000a030c7224 */ /* 0x020fc600078e020a */
[----:B------:R-:W-:Y:S02]  /*00f0*/  LEA.HI.X.SX32 R5, R11, RZ, 0x1, P0 ;  /* 0x000000ff0b057211 */ /* 0x000fe400000f0eff */
[----:B------:R-:W-:-:S04]  /*0100*/  IADD3 R0, P0, PT, R12, R8, RZ ;  /* 0x000000080c007210 */ /* 0x000fc80007f1e0ff */
[----:B------:R-:W-:Y:S01]  /*0110*/  LEA.HI.X.SX32 R3, R12, R5, 0x1, P0 ;  /* 0x000000050c037211 */ /* 0x000fe200000f0eff */
[----:B------:R-:W-:-:S03]  /*0120*/  IMAD.SHL.U32 R2, R0, 0x4, RZ ;  /* 0x0000000400027824 */ /* 0x000fc600078e00ff */
[----:B------:R-:W-:Y:S02]  /*0130*/  SHF.L.U64.HI R0, R0, 0x2, R3 ;  /* 0x0000000200007819 */ /* 0x000fe40000010203 */
[----:B---3--:R-:W-:-:S04]  /*0140*/  IADD3 R6, P0, PT, R2, UR8, RZ ;  /* 0x0000000802067c10 */ /* 0x008fc8000ff1e0ff */
[----:B------:R-:W-:-:S05]  /*0150*/  IADD3.X R7, PT, PT, R0, UR9, RZ, P0, !PT ;  /* 0x0000000900077c10 */ /* 0x000fca00087fe4ff */
[----:B0-----:R-:W2:Y:S01]  /*0160*/  LDG.E R14, desc[UR6][R6.64+0x4] ;  /* 0x00000406060e7981 */ /* 0x001ea2000c1e1900 */
[----:B------:R-:W-:Y:S01]  /*0170*/  MOV R3, 0x400 ;  /* 0x0000040000037802 */ /* 0x000fe20000000f00 */
[----:B------:R-:W-:Y:S01]  /*0180*/  BSSY.RECONVERGENT B0, `(.L_x_0) ;  /* 0x0000014000007945 */ /* 0x000fe20003800200 */
[----:B------:R-:W-:Y:S01]  /*0190*/  ISETP.NE.AND P0, PT, R13, 0xf, PT ;  /* 0x0000000f0d00780c */ /* 0x000fe20003f05270 */
[----:B------:R-:W0:Y:S02]  /*01a0*/  S2R R16, SR_CgaCtaId ;  /* 0x0000000000107919 */ /* 0x000e240000008800 */
[----:B0-----:R-:W-:-:S05]  /*01b0*/  LEA R16, R16, R3, 0x18 ;  /* 0x0000000310107211 */ /* 0x001fca00078ec0ff */
[----:B------:R-:W-:-:S04]  /*01c0*/  IMAD R4, R13, 0x48, R16 ;  /* 0x000000480d047824 */ /* 0x000fc800078e0210 */
[----:B------:R-:W-:-:S05]  /*01d0*/  IMAD R3, R9, 0x4, R4 ;  /* 0x0000000409037824 */ /* 0x000fca00078e0204 */
[----:B--2---:R0:W-:Y:S01]  /*01e0*/  STS [R3+0x4c], R14 ;  /* 0x00004c0e03007388 */ /* 0x0041e20000000800 */
[----:B------:R-:W-:Y:S05]  /*01f0*/  @!P0 BRA `(.L_x_1) ;  /* 0x0000000000248947 */ /* 0x000fea0003800000 */
[----:B------:R-:W-:-:S13]  /*0200*/  ISETP.NE.AND P0, PT, R13, RZ, PT ;  /* 0x000000ff0d00720c */ /* 0x000fda0003f05270 */
[----:B------:R-:W-:Y:S05]  /*0210*/  @P0 BRA `(.L_x_2) ;  /* 0x0000000000280947 */ /* 0x000fea0003800000 */
[----:B------:R-:W1:Y:S01]  /*0220*/  LDC.64 R6, c[0x0][0x380] ;  /* 0x0000e000ff067b82 */ /* 0x000e620000000a00 */
[----:B------:R-:W-:-:S04]  /*0230*/  IMAD.IADD R11, R11, 0x1, R12 ;  /* 0x000000010b0b7824 */ /* 0x000fc800078e020c */
[----:B-1----:R-:W-:-:S06]  /*0240*/  IMAD.WIDE R6, R11, 0x4, R6 ;  /* 0x000000040b067825 */ /* 0x002fcc00078e0206 */
[----:B------:R-:W2:Y:S01]  /*0250*/  LDG.E R6, desc[UR6][R6.64] ;  /* 0x0000000606067981 */ /* 0x000ea2000c1e1900 */
[----:B------:R-:W-:-:S05]  /*0260*/  IMAD R11, R9, 0x4, R16 ;  /* 0x00000004090b7824 */ /* 0x000fca00078e0210 */
[----:B--2---:R2:W-:Y:S01]  /*0270*/  STS [R11+0x4], R6 ;  /* 0x000004060b007388 */ /* 0x0045e20000000800 */
[----:B------:R-:W-:Y:S05]  /*0280*/  BRA `(.L_x_2) ;  /* 0x00000000000c7947 */ /* 0x000fea0003800000 */
.L_x_1:
[----:B------:R-:W2:Y:S01]  /*0290*/  LDG.E R6, desc[UR6][R6.64+0x8] ;  /* 0x0000080606067981 */ /* 0x000ea2000c1e1900 */
[----:B------:R-:W-:-:S05]  /*02a0*/  IMAD R11, R9, 0x4, R16 ;  /* 0x00000004090b7824 */ /* 0x000fca00078e0210 */
[----:B--2---:R1:W-:Y:S02]  /*02b0*/  STS [R11+0x4cc], R6 ;  /* 0x0004cc060b007388 */ /* 0x0043e40000000800 */
.L_x_2:
[----:B------:R-:W-:Y:S05]  /*02c0*/  BSYNC.RECONVERGENT B0 ;  /* 0x0000000000007941 */ /* 0x000fea0003800200 */
.L_x_0:
[----:B------:R-:W-:Y:S01]  /*02d0*/  ISETP.NE.AND P0, PT, R9, 0xf, PT ;  /* 0x0000000f0900780c */ /* 0x000fe20003f05270 */
[----:B------:R-:W-:-:S12]  /*02e0*/  BSSY.RECONVERGENT B0, `(.L_x_3) ;  /* 0x0000013000007945 */ /* 0x000fd80003800200 */
[----:B------:R-:W-:Y:S05]  /*02f0*/  @!P0 BRA `(.L_x_4) ;  /* 0x0000000000288947 */ /* 0x000fea0003800000 */
[----:B------:R-:W-:-:S13]  /*0300*/  ISETP.NE.AND P0, PT, R9, RZ, PT ;  /* 0x000000ff0900720c */ /* 0x000fda0003f05270 */
[----:B------:R-:W-:Y:S05]  /*0310*/  @P0 BRA `(.L_x_5) ;  /* 0x00000000003c0947 */ /* 0x000fea0003800000 */
[----:B------:R-:W-:-:S05]  /*0320*/  IMAD R10, R10, UR4, RZ ;  /* 0x000000040a0a7c24 */ /* 0x000fca000f8e02ff */
[----:B------:R-:W-:-:S04]  /*0330*/  IADD3 R8, P0, PT, R10, R8, RZ ;  /* 0x000000080a087210 */ /* 0x000fc80007f1e0ff */
[----:B------:R-:W-:Y:S02]  /*0340*/  LEA.HI.X.SX32 R5, R10, R5, 0x1, P0 ;  /* 0x000000050a057211 */ /* 0x000fe400000f0eff */
[----:B-12---:R-:W-:-:S04]  /*0350*/  LEA R6, P0, R8, UR8, 0x2 ;  /* 0x0000000808067c11 */ /* 0x006fc8000f8010ff */
[----:B------:R-:W-:-:S06]  /*0360*/  LEA.HI.X R7, R8, UR9, R5, 0x2, P0 ;  /* 0x0000000908077c11 */ /* 0x000fcc00080f1405 */
[----:B------:R-:W2:Y:S04]  /*0370*/  LDG.E R7, desc[UR6][R6.64+0x4] ;  /* 0x0000040606077981 */ /* 0x000ea8000c1e1900 */
[----:B--2---:R3:W-:Y:S01]  /*0380*/  STS [R4+0x48], R7 ;  /* 0x0000480704007388 */ /* 0x0047e20000000800 */
[----:B------:R-:W-:Y:S05]  /*0390*/  BRA `(.L_x_5) ;  /* 0x00000000001c7947 */ /* 0x000fea0003800000 */
.L_x_4:
[----:B------:R-:W-:-:S05]  /*03a0*/  IMAD.IADD R10, R12, 0x1, R10 ;  /* 0x000000010c0a7824 */ /* 0x000fca00078e020a */
[----:B------:R-:W-:-:S04]  /*03b0*/  IADD3 R8, P0, PT, R10, R8, RZ ;  /* 0x000000080a087210 */ /* 0x000fc80007f1e0ff */
[----:B------:R-:W-:Y:S02]  /*03c0*/  LEA.HI.X.SX32 R5, R10, R5, 0x1, P0 ;  /* 0x000000050a057211 */ /* 0x000fe400000f0eff */
[----:B-12---:R-:W-:-:S04]  /*03d0*/  LEA R6, P0, R8, UR8, 0x2 ;  /* 0x0000000808067c11 */ /* 0x006fc8000f8010ff */
[----:B------:R-:W-:-:S06]  /*03e0*/  LEA.HI.X R7, R8, UR9, R5, 0x2, P0 ;  /* 0x0000000908077c11 */ /* 0x000fcc00080f1405 */
[----:B------:R-:W2:Y:S04]  /*03f0*/  LDG.E R7, desc[UR6][R6.64+0x4] ;  /* 0x0000040606077981 */ /* 0x000ea8000c1e1900 */
[----:B--2---:R1:W-:Y:S02]  /*0400*/  STS [R4+0x8c], R7 ;  /* 0x00008c0704007388 */ /* 0x0043e40000000800 */
.L_x_5:
[----:B------:R-:W-:Y:S05]  /*0410*/  BSYNC.RECONVERGENT B0 ;  /* 0x0000000000007941 */ /* 0x000fea0003800200 */
.L_x_3:
[----:B------:R-:W-:Y:S06]  /*0420*/  BAR.SYNC.DEFER_BLOCKING 0x0 ;  /* 0x0000000000007b1d */ /* 0x000fec0000010000 */
[----:B------:R-:W4:Y:S01]  /*0430*/  LDCU.64 UR10, c[0x0][0x388] ;  /* 0x00007100ff0a77ac */ /* 0x000f220008000a00 */
[----:B-1-3--:R-:W-:Y:S04]  /*0440*/  LDS R4, [R3+0x94] ;  /* 0x0000940003047984 */ /* 0x00afe80000000800 */
[----:B------:R-:W1:Y:S04]  /*0450*/  LDS R5, [R3+0x4] ;  /* 0x0000040003057984 */ /* 0x000e680000000800 */
[----:B------:R-:W3:Y:S04]  /*0460*/  LDS R7, [R3+0x50] ;  /* 0x0000500003077984 */ /* 0x000ee80000000800 */
[----:B--2---:R-:W2:Y:S01]  /*0470*/  LDS R6, [R3+0x48] ;  /* 0x0000480003067984 */ /* 0x004ea20000000800 */
[----:B-1----:R-:W-:-:S04]  /*0480*/  FADD R4, R4, R5 ;  /* 0x0000000504047221 */ /* 0x002fc80000000000 */
[----:B---3--:R-:W-:Y:S01]  /*0490*/  FADD R7, R4, R7 ;  /* 0x0000000704077221 */ /* 0x008fe20000000000 */
[----:B----4-:R-:W-:-:S03]  /*04a0*/  IADD3 R4, P0, PT, R2, UR10, RZ ;  /* 0x0000000a02047c10 */ /* 0x010fc6000ff1e0ff */
[----:B--2---:R-:W-:Y:S01]  /*04b0*/  FADD R6, R7, R6 ;  /* 0x0000000607067221 */ /* 0x004fe20000000000 */
[----:B------:R-:W-:-:S03]  /*04c0*/  IADD3.X R5, PT, PT, R0, UR11, RZ, P0, !PT ;  /* 0x0000000b00057c10 */ /* 0x000fc600087fe4ff */
[----:B------:R-:W-:-:S05]  /*04d0*/  FMUL R7, R6, 0.25 ;  /* 0x3e80000006077820 */ /* 0x000fca0000400000 */
[----:B------:R-:W-:Y:S01]  /*04e0*/  STG.E desc[UR6][R4.64+0x4], R7 ;  /* 0x0000040704007986 */ /* 0x000fe2000c101906 */
[----:B------:R-:W-:Y:S05]  /*04f0*/  EXIT ;  /* 0x000000000000794d */ /* 0x000fea0003800000 */
.L_x_6:
[----:B------:R-:W-:-:S00]  /*0500*/  BRA `(.L_x_6) ;  /* 0xfffffffc00fc7947 */ /* 0x000fc0000383ffff */
[----:B------:R-:W-:-:S00]  /*0510*/  NOP ;  /* 0x0000000000007918 */ /* 0x000fc00000000000 */
        /* <DEDUP_REMOVED lines=14> */
.L_x_14:


//--------------------- .text._Z5udiffPfS_S_ii    --------------------------
	.section	.text._Z5udiffPfS_S_ii,"ax",@progbits
	.align	128
        .global         _Z5udiffPfS_S_ii
        .type           _Z5udiffPfS_S_ii,@function
        .size           _Z5udiffPfS_S_ii,(.L_x_15 - _Z5udiffPfS_S_ii)
        .other          _Z5udiffPfS_S_ii,@"STO_CUDA_ENTRY STV_DEFAULT"
_Z5udiffPfS_S_ii:
.text._Z5udiffPfS_S_ii:
[----:B------:R-:W-:Y:S01]  /*0000*/  LDC R1, c[0x0][0x37c] ;  /* 0x0000df00ff017b82 */ /* 0x000fe20000000800 */
[----:B------:R-:W0:Y:S07]  /*0010*/  S2R R13, SR_TID.Y ;  /* 0x00000000000d7919 */ /* 0x000e2e0000002200 */
[----:B------:R-:W1:Y:S01]  /*0020*/  S2UR UR4, SR_CTAID.Y ;  /* 0x00000000000479c3 */ /* 0x000e620000002600 */
[----:B------:R-:W1:Y:S01]  /*0030*/  LDCU UR5, c[0x0][0x364] ;  /* 0x00006c80ff0577ac */ /* 0x000e620008000800 */
[----:B------:R-:W2:Y:S01]  /*0040*/  S2R R0, SR_TID.X ;  /* 0x0000000000007919 */ /* 0x000ea20000002100 */
[----:B------:R-:W3:Y:S05]  /*0050*/  LDCU.64 UR8, c[0x0][0x388] ;  /* 0x00007100ff0877ac */ /* 0x000eea0008000a00 */
[----:B------:R-:W4:Y:S01]  /*0060*/  S2UR UR6, SR_CTAID.X ;  /* 0x00000000000679c3 */ /* 0x000f220000002500 */
[----:B------:R-:W5:Y:S07]  /*0070*/  LDCU.64 UR10, c[0x0][0x390] ;  /* 0x00007200ff0a77ac */ /* 0x000f6e0008000a00 */
[----:B------:R-:W4:Y:S08]  /*0080*/  LDC R7, c[0x0][0x360] ;  /* 0x0000d800ff077b82 */ /* 0x000f300000000800 */
[----:B------:R-:W3:Y:S01]  /*0090*/  LDC R6, c[0x0][0x398] ;  /* 0x0000e600ff067b82 */ /* 0x000ee20000000800 */
[----:B-1----:R-:W-:-:S06]  /*00a0*/  UIMAD UR4, UR4, UR5, URZ ;  /* 0x00000005040472a4 */ /* 0x002fcc000f8e02ff */
[----:B0-----:R-:W-:Y:S02]  /*00b0*/  VIADD R9, R13, UR4 ;  /* 0x000000040d097c36 */ /* 0x001fe40008000000 */
[----:B----4-:R-:W-:Y:S01]  /*00c0*/  IMAD R7, R7, UR6, RZ ;  /* 0x0000000607077c24 */ /* 0x010fe2000f8e02ff */
[----:B------:R-:W0:Y:S04]  /*00d0*/  LDCU.64 UR6, c[0x0][0x358] ;  /* 0x00006b00ff0677ac */ /* 0x000e280008000a00 */
[----:B--2---:R-:W-:Y:S01]  /*00e0*/  IADD3 R14, P0, PT, R7, R0, RZ ;  /* 0x00000000070e7210 */ /* 0x004fe20007f1e0ff */
[----:B---3--:R-:W-:-:S03]  /*00f0*/  IMAD R15, R9, R6, R6 ;  /* 0x00000006090f7224 */ /* 0x008fc600078e0206 */
[----:B------:R-:W-:Y:S02]  /*0100*/  LEA.HI.X.SX32 R16, R7, RZ, 0x1, P0 ;  /* 0x000000ff07107211 */ /* 0x000fe400000f0eff */
[----:B------:R-:W-:-:S04]  /*0110*/  IADD3 R3, P0, PT, R15, R14, RZ ;  /* 0x0000000e0f037210 */ /* 0x000fc80007f1e0ff */
[----:B------:R-:W-:Y:S01]  /*0120*/  LEA.HI.X.SX32 R4, R15, R16, 0x1, P0 ;  /* 0x000000100f047211 */ /* 0x000fe200000f0eff */
[----:B------:R-:W-:-:S03]  /*0130*/  IMAD.SHL.U32 R2, R3, 0x4, RZ ;  /* 0x0000000403027824 */ /* 0x000fc600078e00ff */
[----:B------:R-:W-:Y:S02]  /*0140*/  SHF.L.U64.HI R3, R3, 0x2, R4 ;  /* 0x0000000203037819 */ /* 0x000fe40000010204 */
[C---:B------:R-:W-:Y:S02]  /*0150*/  IADD3 R4, P0, PT, R2.reuse, UR8, RZ ;  /* 0x0000000802047c10 */ /* 0x040fe4000ff1e0ff */
[----:B-----5:R-:W-:Y:S02]  /*0160*/  IADD3 R2, P1, PT, R2, UR10, RZ ;  /* 0x0000000a02027c10 */ /* 0x020fe4000ff3e0ff */
[C---:B------:R-:W-:Y:S02]  /*0170*/  IADD3.X R5, PT, PT, R3.reuse, UR9, RZ, P0, !PT ;  /* 0x0000000903057c10 */ /* 0x040fe400087fe4ff */
[----:B------:R-:W-:-:S03]  /*0180*/  IADD3.X R3, PT, PT, R3, UR11, RZ, P1, !PT ;  /* 0x0000000b03037c10 */ /* 0x000fc60008ffe4ff */
[----:B0-----:R-:W2:Y:S04]  /*0190*/  LDG.E R17, desc[UR6][R4.64+0x4] ;  /* 0x0000040604117981 */ /* 0x001ea8000c1e1900 */
[----:B------:R-:W3:Y:S01]  /*01a0*/  LDG.E R19, desc[UR6][R2.64+0x4] ;  /* 0x0000040602137981 */ /* 0x000ee2000c1e1900 */
[----:B------:R-:W-:Y:S01]  /*01b0*/  MOV R18, 0x400 ;  /* 0x0000040000127802 */ /* 0x000fe20000000f00 */
[----:B------:R-:W-:Y:S01]  /*01c0*/  BSSY.RECONVERGENT B0, `(.L_x_7) ;  /* 0x0000021000007945 */ /* 0x000fe20003800200 */
[----:B------:R-:W-:Y:S01]  /*01d0*/  ISETP.NE.AND P0, PT, R0, 0xf, PT ;  /* 0x0000000f0000780c */ /* 0x000fe20003f05270 */
[----:B------:R-:W0:Y:S02]  /*01e0*/  S2R R11, SR_CgaCtaId ;  /* 0x00000000000b7919 */ /* 0x000e240000008800 */
[----:B------:R-:W-:Y:S01]  /*01f0*/  VIADD R20, R18, 0x510 ;  /* 0x0000051012147836 */ /* 0x000fe20000000000 */
[----:B0-----:R-:W-:-:S04]  /*0200*/  LEA R18, R11, R18, 0x18 ;  /* 0x000000120b127211 */ /* 0x001fc800078ec0ff */
[----:B------:R-:W-:Y:S01]  /*0210*/  LEA R20, R11, R20, 0x18 ;  /* 0x000000140b147211 */ /* 0x000fe200078ec0ff */
[----:B------:R-:W-:-:S04]  /*0220*/  IMAD R11, R0, 0x48, R18 ;  /* 0x00000048000b7824 */ /* 0x000fc800078e0212 */
[----:B------:R-:W-:Y:S02]  /*0230*/  IMAD R12, R0, 0x48, R20 ;  /* 0x00000048000c7824 */ /* 0x000fe400078e0214 */
[C---:B------:R-:W-:Y:S02]  /*0240*/  IMAD R8, R13.reuse, 0x4, R11 ;  /* 0x000000040d087824 */ /* 0x040fe400078e020b */
[----:B------:R-:W-:-:S03]  /*0250*/  IMAD R10, R13, 0x4, R12 ;  /* 0x000000040d0a7824 */ /* 0x000fc600078e020c */
[----:B--2---:R0:W-:Y:S04]  /*0260*/  STS [R8+0x4c], R17 ;  /* 0x00004c1108007388 */ /* 0x0041e80000000800 */
[----:B---3--:R0:W-:Y:S01]  /*0270*/  STS [R10+0x4c], R19 ;  /* 0x00004c130a007388 */ /* 0x0081e20000000800 */
[----:B------:R-:W-:Y:S05]  /*0280*/  @!P0 BRA `(.L_x_8) ;  /* 0x0000000000388947 */ /* 0x000fea0003800000 */
[----:B------:R-:W-:-:S13]  /*0290*/  ISETP.NE.AND P0, PT, R0, RZ, PT ;  /* 0x000000ff0000720c */ /* 0x000fda0003f05270 */
[----:B------:R-:W-:Y:S05]  /*02a0*/  @P0 BRA `(.L_x_9) ;  /* 0x0000000000480947 */ /* 0x000fea0003800000 */
[----:B------:R-:W1:Y:S01]  /*02b0*/  LDC.64 R4, c[0x0][0x388] ;  /* 0x0000e200ff047b82 */ /* 0x000e620000000a00 */
[----:B0-----:R-:W-:-:S07]  /*02c0*/  IMAD.IADD R17, R7, 0x1, R15 ;  /* 0x0000000107117824 */ /* 0x001fce00078e020f */
[----:B------:R-:W0:Y:S01]  /*02d0*/  LDC.64 R2, c[0x0][0x390] ;  /* 0x0000e400ff027b82 */ /* 0x000e220000000a00 */
[----:B-1----:R-:W-:-:S06]  /*02e0*/  IMAD.WIDE R4, R17, 0x4, R4 ;  /* 0x0000000411047825 */ /* 0x002fcc00078e0204 */
[----:B------:R-:W2:Y:S01]  /*02f0*/  LDG.E R4, desc[UR6][R4.64] ;  /* 0x0000000604047981 */ /* 0x000ea2000c1e1900 */
[----:B0-----:R-:W-:-:S06]  /*0300*/  IMAD.WIDE R2, R17, 0x4, R2 ;  /* 0x0000000411027825 */ /* 0x001fcc00078e0202 */
[----:B------:R-:W3:Y:S01]  /*0310*/  LDG.E R2, desc[UR6][R2.64] ;  /* 0x0000000602027981 */ /* 0x000ee2000c1e1900 */
[C---:B------:R-:W-:Y:S02]  /*0320*/  IMAD R17, R13.reuse, 0x4, R18 ;  /* 0x000000040d117824 */ /* 0x040fe400078e0212 */
[----:B------:R-:W-:-:S03]  /*0330*/  IMAD R19, R13, 0x4, R20 ;  /* 0x000000040d137824 */ /* 0x000fc600078e0214 */
[----:B--2---:R1:W-:Y:S04]  /*0340*/  STS [R17+0x4], R4 ;  /* 0x0000040411007388 */ /* 0x0043e80000000800 */
[----:B---3--:R1:W-:Y:S01]  /*0350*/  STS [R19+0x4], R2 ;  /* 0x0000040213007388 */ /* 0x0083e20000000800 */
[----:B------:R-:W-:Y:S05]  /*0360*/  BRA `(.L_x_9) ;  /* 0x0000000000187947 */ /* 0x000fea0003800000 */
.L_x_8:
[----:B------:R-:W2:Y:S04]  /*0370*/  LDG.E R4, desc[UR6][R4.64+0x8] ;  /* 0x0000080604047981 */ /* 0x000ea8000c1e1900 */
[----:B------:R-:W3:Y:S01]  /*0380*/  LDG.E R2, desc[UR6][R2.64+0x8] ;  /* 0x0000080602027981 */ /* 0x000ee2000c1e1900 */
[C---:B0-----:R-:W-:Y:S02]  /*0390*/  IMAD R17, R13.reuse, 0x4, R18 ;  /* 0x000000040d117824 */ /* 0x041fe400078e0212 */
[----:B------:R-:W-:-:S03]  /*03a0*/  IMAD R19, R13, 0x4, R20 ;  /* 0x000000040d137824 */ /* 0x000fc600078e0214 */
[----:B--2---:R0:W-:Y:S04]  /*03b0*/  STS [R17+0x4cc], R4 ;  /* 0x0004cc0411007388 */ /* 0x0041e80000000800 */
[----:B---3--:R0:W-:Y:S02]  /*03c0*/  STS [R19+0x4cc], R2 ;  /* 0x0004cc0213007388 */ /* 0x0081e40000000800 */
.L_x_9:
[----:B------:R-:W-:Y:S05]  /*03d0*/  BSYNC.RECONVERGENT B0 ;  /* 0x0000000000007941 */ /* 0x000fea0003800200 */
.L_x_7:
[----:B------:R-:W-:Y:S01]  /*03e0*/  ISETP.NE.AND P0, PT, R13, 0xf, PT ;  /* 0x0000000f0d00780c */ /* 0x000fe20003f05270 */
[----:B------:R-:W-:-:S12]  /*03f0*/  BSSY.RECONVERGENT B0, `(.L_x_10) ;  /* 0x000001f000007945 */ /* 0x000fd80003800200 */
[----:B------:R-:W-:Y:S05]  /*0400*/  @!P0 BRA `(.L_x_11) ;  /* 0x0000000000408947 */ /* 0x000fea0003800000 */
[----:B------:R-:W-:-:S13]  /*0410*/  ISETP.NE.AND P0, PT, R13, RZ, PT ;  /* 0x000000ff0d00720c */ /* 0x000fda0003f05270 */
[----:B------:R-:W-:Y:S05]  /*0420*/  @P0 BRA `(.L_x_12) ;  /* 0x00000000006c0947 */ /* 0x000fea0003800000 */
[----:B------:R-:W-:-:S05]  /*0430*/  IMAD R3, R6, UR4, RZ ;  /* 0x0000000406037c24 */ /* 0x000fca000f8e02ff */
[----:B------:R-:W-:-:S04]  /*0440*/  IADD3 R5, P0, PT, R3, R14, RZ ;  /* 0x0000000e03057210 */ /* 0x000fc80007f1e0ff */
[----:B------:R-:W-:Y:S01]  /*0450*/  LEA.HI.X.SX32 R16, R3, R16, 0x1, P0 ;  /* 0x0000001003107211 */ /* 0x000fe200000f0eff */
[----:B01----:R-:W-:-:S03]  /*0460*/  IMAD.SHL.U32 R4, R5, 0x4, RZ ;  /* 0x0000000405047824 */ /* 0x003fc600078e00ff */
[----:B------:R-:W-:Y:S02]  /*0470*/  SHF.L.U64.HI R5, R5, 0x2, R16 ;  /* 0x0000000205057819 */ /* 0x000fe40000010210 */
[C---:B------:R-:W-:Y:S02]  /*0480*/  IADD3 R2, P0, PT, R4.reuse, UR8, RZ ;  /* 0x0000000804027c10 */ /* 0x040fe4000ff1e0ff */
[----:B------:R-:W-:Y:S02]  /*0490*/  IADD3 R4, P1, PT, R4, UR10, RZ ;  /* 0x0000000a04047c10 */ /* 0x000fe4000ff3e0ff */
[C---:B------:R-:W-:Y:S02]  /*04a0*/  IADD3.X R3, PT, PT, R5.reuse, UR9, RZ, P0, !PT ;  /* 0x0000000905037c10 */ /* 0x040fe400087fe4ff */
[----:B------:R-:W-:-:S03]  /*04b0*/  IADD3.X R5, PT, PT, R5, UR11, RZ, P1, !PT ;  /* 0x0000000b05057c10 */ /* 0x000fc60008ffe4ff */
[----:B------:R-:W2:Y:S04]  /*04c0*/  LDG.E R2, desc[UR6][R2.64+0x4] ;  /* 0x0000040602027981 */ /* 0x000ea8000c1e1900 */
[----:B------:R-:W3:Y:S04]  /*04d0*/  LDG.E R5, desc[UR6][R4.64+0x4] ;  /* 0x0000040604057981 */ /* 0x000ee8000c1e1900 */
[----:B--2---:R2:W-:Y:S04]  /*04e0*/  STS [R11+0x48], R2 ;  /* 0x000048020b007388 */ /* 0x0045e80000000800 */
[----:B---3--:R2:W-:Y:S01]  /*04f0*/  STS [R12+0x48], R5 ;  /* 0x000048050c007388 */ /* 0x0085e20000000800 */
[----:B------:R-:W-:Y:S05]  /*0500*/  BRA `(.L_x_12) ;  /* 0x0000000000347947 */ /* 0x000fea0003800000 */
.L_x_11:
[----:B------:R-:W-:-:S05]  /*0510*/  IMAD.IADD R15, R15, 0x1, R6 ;  /* 0x000000010f0f7824 */ /* 0x000fca00078e0206 */
        /* <DEDUP_REMOVED lines=11> */
[----:B---3--:R0:W-:Y:S02]  /*05d0*/  STS [R12+0x8c], R5 ;  /* 0x00008c050c007388 */ /* 0x0081e40000000800 */
.L_x_12:
[----:B------:R-:W-:Y:S05]  /*05e0*/  BSYNC.RECONVERGENT B0 ;  /* 0x0000000000007941 */ /* 0x000fea0003800200 */
.L_x_10:
[----:B------:R-:W-:Y:S01]  /*05f0*/  BAR.SYNC.DEFER_BLOCKING 0x0 ;  /* 0x0000000000007b1d */ /* 0x000fe20000010000 */
[----:B------:R-:W-:Y:S02]  /*0600*/  IMAD.IADD R0, R7, 0x1, R0 ;  /* 0x0000000107007824 */ /* 0x000fe400078e0200 */
[----:B------:R-:W-:-:S05]  /*0610*/  VIADD R6, R6, 0xfffffffe ;  /* 0xfffffffe06067836 */ /* 0x000fca0000000000 */
[----:B012---:R-:W0:Y:S01]  /*0620*/  LDC.64 R2, c[0x0][0x380] ;  /* 0x0000e000ff027b82 */ /* 0x007e220000000a00 */
[----:B------:R-:W-:Y:S01]  /*0630*/  IMAD R9, R9, R6, R0 ;  /* 0x0000000609097224 */ /* 0x000fe200078e0200 */
[----:B------:R-:W-:Y:S04]  /*0640*/  LDS R10, [R10+0x4c] ;  /* 0x00004c000a0a7984 */ /* 0x000fe80000000800 */
[----:B------:R-:W1:Y:S01]  /*0650*/  LDS R5, [R8+0x4c] ;  /* 0x00004c0008057984 */ /* 0x000e620000000800 */
[----:B0-----:R-:W-:-:S04]  /*0660*/  IMAD.WIDE R2, R9, 0x4, R2 ;  /* 0x0000000409027825 */ /* 0x001fc800078e0202 */
[----:B-1----:R-:W-:-:S05]  /*0670*/  FADD R5, R10, -R5 ;  /* 0x800000050a057221 */ /* 0x002fca0000000000 */
[----:B------:R-:W-:Y:S01]  /*0680*/  STG.E desc[UR6][R2.64], R5 ;  /* 0x0000000502007986 */ /* 0x000fe2000c101906 */
[----:B------:R-:W-:Y:S05]  /*0690*/  EXIT ;  /* 0x000000000000794d */ /* 0x000fea0003800000 */
.L_x_13:
        /* <DEDUP_REMOVED lines=14> */
.L_x_15:


//--------------------- .nv.shared._Z6JacobiPfS_iif --------------------------
	.section	.nv.shared._Z6JacobiPfS_iif,"aw",@nobits
	.sectionflags	@""
	.align	4
.nv.shared._Z6JacobiPfS_iif:
	.zero		2320


//--------------------- .nv.shared.reserved.0     --------------------------
	.section	.nv.shared.reserved.0,"aw",@nobits
	.weak		__nv_reservedSMEM_offset_0_alias
	.size		__nv_reservedSMEM_offset_0_alias, 0, 64
	.other		__nv_reservedSMEM_offset_0_alias,@"STO_CUDA_RESERVED_SHARED STV_DEFAULT"
__nv_reservedSMEM_offset_0_alias:
	.zero		0
	.zero		64


//--------------------- .nv.shared._Z5udiffPfS_S_ii --------------------------
	.section	.nv.shared._Z5udiffPfS_S_ii,"aw",@nobits
	.sectionflags	@""
	.align	4
.nv.shared._Z5udiffPfS_S_ii:
	.zero		3616


//--------------------- .nv.constant0._Z6JacobiPfS_iif --------------------------
	.section	.nv.constant0._Z6JacobiPfS_iif,"a",@progbits
	.sectionflags	@""
	.align	4
.nv.constant0._Z6JacobiPfS_iif:
	.zero		924


//--------------------- .nv.constant0._Z5udiffPfS_S_ii --------------------------
	.section	.nv.constant0._Z5udiffPfS_S_ii,"a",@progbits
	.sectionflags	@""
	.align	4
.nv.constant0._Z5udiffPfS_S_ii:
	.zero		928


//--------------------- SYMBOLS --------------------------

	.type		.nv.reservedSmem.offset0,@object
	.size		.nv.reservedSmem.offset0,0x4
	.type		.nv.reservedSmem.cap,@object
	.size		.nv.reservedSmem.cap,0x4
